//
// Generated by NVIDIA NVVM Compiler
//
// Compiler Build ID: CL-36424714
// Cuda compilation tools, release 13.0, V13.0.88
// Based on NVVM 20.0.0
//

.version 9.0
.target sm_100
.address_size 64

	// .globl	_Z11stackKernelP5Stack

.visible .entry _Z11stackKernelP5Stack(
	.param .u64 .ptr .align 1 _Z11stackKernelP5Stack_param_0
)
{
	.reg .pred 	%p<2>;
	.reg .b32 	%r<8>;
	.reg .b64 	%rd<6>;

	ld.param.u64 	%rd2, [_Z11stackKernelP5Stack_param_0];
	cvta.to.global.u64 	%rd1, %rd2;
	atom.global.add.u32 	%r1, [%rd1+8], 1;
	ld.global.u32 	%r2, [%rd1+12];
	setp.ge.s32 	%p1, %r1, %r2;
	@%p1 bra 	$L__BB0_2;
	ld.global.u64 	%rd3, [%rd1];
	mul.wide.s32 	%rd4, %r1, 4;
	add.s64 	%rd5, %rd3, %rd4;
	mov.u32 	%r3, %ntid.x;
	mov.u32 	%r4, %ctaid.x;
	mov.u32 	%r5, %tid.x;
	mad.lo.s32 	%r6, %r4, %r3, %r5;
	st.u32 	[%rd5], %r6;
$L__BB0_2:
	bar.sync 	0;
	atom.global.add.u32 	%r7, [%rd1+8], -1;
	ret;

}
	// .globl	_Z11queueKernelP5Queue
.visible .entry _Z11queueKernelP5Queue(
	.param .u64 .ptr .align 1 _Z11queueKernelP5Queue_param_0
)
{
	.reg .pred 	%p<2>;
	.reg .b32 	%r<8>;
	.reg .b64 	%rd<6>;

	ld.param.u64 	%rd2, [_Z11queueKernelP5Queue_param_0];
	cvta.to.global.u64 	%rd1, %rd2;
	atom.global.add.u32 	%r1, [%rd1+12], 1;
	ld.global.u32 	%r2, [%rd1+16];
	setp.ge.s32 	%p1, %r1, %r2;
	@%p1 bra 	$L__BB1_2;
	ld.global.u64 	%rd3, [%rd1];
	mul.wide.s32 	%rd4, %r1, 4;
	add.s64 	%rd5, %rd3, %rd4;
	mov.u32 	%r3, %ntid.x;
	mov.u32 	%r4, %ctaid.x;
	mov.u32 	%r5, %tid.x;
	mad.lo.s32 	%r6, %r4, %r3, %r5;
	st.u32 	[%rd5], %r6;
$L__BB1_2:
	bar.sync 	0;
	atom.global.add.u32 	%r7, [%rd1+8], 1;
	ret;

}
	// .globl	_Z10mpmcKernelP9MpmcQueue
.visible .entry _Z10mpmcKernelP9MpmcQueue(
	.param .u64 .ptr .align 1 _Z10mpmcKernelP9MpmcQueue_param_0
)
{
	.reg .pred 	%p<2>;
	.reg .b32 	%r<8>;
	.reg .b64 	%rd<6>;

	ld.param.u64 	%rd2, [_Z10mpmcKernelP9MpmcQueue_param_0];
	cvta.to.global.u64 	%rd1, %rd2;
	atom.global.add.u32 	%r1, [%rd1+12], 1;
	ld.global.u32 	%r2, [%rd1+16];
	setp.ge.s32 	%p1, %r1, %r2;
	@%p1 bra 	$L__BB2_2;
	ld.global.u64 	%rd3, [%rd1];
	mul.wide.s32 	%rd4, %r1, 4;
	add.s64 	%rd5, %rd3, %rd4;
	mov.u32 	%r3, %ntid.x;
	mov.u32 	%r4, %ctaid.x;
	mov.u32 	%r5, %tid.x;
	mad.lo.s32 	%r6, %r4, %r3, %r5;
	st.u32 	[%rd5], %r6;
$L__BB2_2:
	bar.sync 	0;
	atom.global.add.u32 	%r7, [%rd1+8], 1;
	ret;

}
	// .globl	_Z17sharedQueueKernelP11SharedQueue
.visible .entry _Z17sharedQueueKernelP11SharedQueue(
	.param .u64 .ptr .align 1 _Z17sharedQueueKernelP11SharedQueue_param_0
)
{
	.reg .pred 	%p<3>;
	.reg .b32 	%r<9>;
	.reg .b64 	%rd<6>;

	ld.param.u64 	%rd2, [_Z17sharedQueueKernelP11SharedQueue_param_0];
	cvta.to.global.u64 	%rd1, %rd2;
	atom.global.add.u32 	%r1, [%rd1+12], 1;
	ld.global.u32 	%r2, [%rd1+16];
	setp.ge.s32 	%p1, %r1, %r2;
	@%p1 bra 	$L__BB3_2;
	ld.global.u64 	%rd3, [%rd1];
	mul.wide.s32 	%rd4, %r1, 4;
	add.s64 	%rd5, %rd3, %rd4;
	mov.u32 	%r3, %ntid.x;
	mov.u32 	%r4, %ctaid.x;
	mov.u32 	%r5, %tid.x;
	mad.lo.s32 	%r6, %r4, %r3, %r5;
	st.u32 	[%rd5], %r6;
$L__BB3_2:
	bar.sync 	0;
	atom.global.add.u32 	%r7, [%rd1+8], 1;
	ld.global.u32 	%r8, [%rd1+12];
	setp.ge.s32 	%p2, %r7, %r8;
	@%p2 bra 	$L__BB3_4;
	bar.sync 	0;
$L__BB3_4:
	ret;

}


// ===== COMPILED SASS (sm_100) =====

	.target	sm_100

	.elftype	@"ET_EXEC"


//--------------------- .note.nv.tkinfo           --------------------------
	.section	.note.nv.tkinfo,"",@"SHT_NOTE"
	.sectionflags	@"SHF_NOTE_NV_TKINFO"
	.tkinfo
        /*0018*/ 	.word	0x00000002
        /*0030*/ 	.string	""
        /*0030*/ 	.string	"ptxas"
        /*0030*/ 	.string	"Cuda compilation tools, release 13.0, V13.0.88"
        /*0030*/ 	.string	"Build cuda_13.0.r13.0/compiler.36424714_0"
        /*0030*/ 	.string	"-arch sm_100 -m 64 "



//--------------------- .note.nv.cuinfo           --------------------------
	.section	.note.nv.cuinfo,"",@"SHT_NOTE"
	.sectionflags	@"SHF_NOTE_NV_CUINFO"
        /*0018*/ 	.short	0x0002
        /*001a*/ 	.short	0x0064
        /*001c*/ 	.short	0x0082
	.zero		2


//--------------------- .nv.info                  --------------------------
	.section	.nv.info,"",@"SHT_CUDA_INFO"
	.align	4


	//----- nvinfo : EIATTR_REGCOUNT
	.align		4
        /*0000*/ 	.byte	0x04, 0x2f
        /*0002*/ 	.short	(.L_1 - .L_0)
	.align		4
.L_0:
        /*0004*/ 	.word	index@(_Z11stackKernelP5Stack)
        /*0008*/ 	.word	0x00000012


	//----- nvinfo : EIATTR_FRAME_SIZE
	.align		4
.L_1:
        /*000c*/ 	.byte	0x04, 0x11
        /*000e*/ 	.short	(.L_3 - .L_2)
	.align		4
.L_2:
        /*0010*/ 	.word	index@(_Z11stackKernelP5Stack)
        /*0014*/ 	.word	0x00000000


	//----- nvinfo : EIATTR_REGCOUNT
	.align		4
.L_3:
        /*0018*/ 	.byte	0x04, 0x2f
        /*001a*/ 	.short	(.L_5 - .L_4)
	.align		4
.L_4:
        /*001c*/ 	.word	index@(_Z11queueKernelP5Queue)
        /*0020*/ 	.word	0x00000012


	//----- nvinfo : EIATTR_FRAME_SIZE
	.align		4
.L_5:
        /*0024*/ 	.byte	0x04, 0x11
        /*0026*/ 	.short	(.L_7 - .L_6)
	.align		4
.L_6:
        /*0028*/ 	.word	index@(_Z11queueKernelP5Queue)
        /*002c*/ 	.word	0x00000000


	//----- nvinfo : EIATTR_REGCOUNT
	.align		4
.L_7:
        /*0030*/ 	.byte	0x04, 0x2f
        /*0032*/ 	.short	(.L_9 - .L_8)
	.align		4
.L_8:
        /*0034*/ 	.word	index@(_Z10mpmcKernelP9MpmcQueue)
        /*0038*/ 	.word	0x00000012


	//----- nvinfo : EIATTR_FRAME_SIZE
	.align		4
.L_9:
        /*003c*/ 	.byte	0x04, 0x11
        /*003e*/ 	.short	(.L_11 - .L_10)
	.align		4
.L_10:
        /*0040*/ 	.word	index@(_Z10mpmcKernelP9MpmcQueue)
        /*0044*/ 	.word	0x00000000


	//----- nvinfo : EIATTR_REGCOUNT
	.align		4
.L_11:
        /*0048*/ 	.byte	0x04, 0x2f
        /*004a*/ 	.short	(.L_13 - .L_12)
	.align		4
.L_12:
        /*004c*/ 	.word	index@(_Z17sharedQueueKernelP11SharedQueue)
        /*0050*/ 	.word	0x00000013


	//----- nvinfo : EIATTR_FRAME_SIZE
	.align		4
.L_13:
        /*0054*/ 	.byte	0x04, 0x11
        /*0056*/ 	.short	(.L_15 - .L_14)
	.align		4
.L_14:
        /*0058*/ 	.word	index@(_Z17sharedQueueKernelP11SharedQueue)
        /*005c*/ 	.word	0x00000000


	//----- nvinfo : EIATTR_MIN_STACK_SIZE
	.align		4
.L_15:
        /*0060*/ 	.byte	0x04, 0x12
        /*0062*/ 	.short	(.L_17 - .L_16)
	.align		4
.L_16:
        /*0064*/ 	.word	index@(_Z17sharedQueueKernelP11SharedQueue)
        /*0068*/ 	.word	0x00000000


	//----- nvinfo : EIATTR_MIN_STACK_SIZE
	.align		4
.L_17:
        /*006c*/ 	.byte	0x04, 0x12
        /*006e*/ 	.short	(.L_19 - .L_18)
	.align		4
.L_18:
        /*0070*/ 	.word	index@(_Z10mpmcKernelP9MpmcQueue)
        /*0074*/ 	.word	0x00000000


	//----- nvinfo : EIATTR_MIN_STACK_SIZE
	.align		4
.L_19:
        /*0078*/ 	.byte	0x04, 0x12
        /*007a*/ 	.short	(.L_21 - .L_20)
	.align		4
.L_20:
        /*007c*/ 	.word	index@(_Z11queueKernelP5Queue)
        /*0080*/ 	.word	0x00000000


	//----- nvinfo : EIATTR_MIN_STACK_SIZE
	.align		4
.L_21:
        /*0084*/ 	.byte	0x04, 0x12
        /*0086*/ 	.short	(.L_23 - .L_22)
	.align		4
.L_22:
        /*0088*/ 	.word	index@(_Z11stackKernelP5Stack)
        /*008c*/ 	.word	0x00000000
.L_23:


//--------------------- .nv.compat                --------------------------
	.section	.nv.compat,"",@"SHT_CUDA_COMPAT_INFO"
	.align	4
        /*0000*/ 	.byte	0x02, 0x09, 0x00, 0x00, 0x02, 0x02, 0x01, 0x00, 0x02, 0x05, 0x05, 0x00, 0x03, 0x07, 0x01, 0x01
        /*0010*/ 	.byte	0x02, 0x03, 0x00, 0x00, 0x02, 0x06, 0x01, 0x00, 0x04, 0x0b, 0x08, 0x00, 0x09, 0x00, 0x00, 0x00
        /*0020*/ 	.byte	0x00, 0x00, 0x00, 0x00


//--------------------- .nv.info._Z17sharedQueueKernelP11SharedQueue --------------------------
	.section	.nv.info._Z17sharedQueueKernelP11SharedQueue,"",@"SHT_CUDA_INFO"
	.sectionflags	@""
	.align	4


	//----- nvinfo : EIATTR_CUDA_API_VERSION
	.align		4
        /*0000*/ 	.byte	0x04, 0x37
        /*0002*/ 	.short	(.L_25 - .L_24)
.L_24:
        /*0004*/ 	.word	0x00000082


	//----- nvinfo : EIATTR_KPARAM_INFO
	.align		4
.L_25:
        /*0008*/ 	.byte	0x04, 0x17
        /*000a*/ 	.short	(.L_27 - .L_26)
.L_26:
        /*000c*/ 	.word	0x00000000
        /*0010*/ 	.short	0x0000
        /*0012*/ 	.short	0x0000
        /*0014*/ 	.byte	0x00, 0xf5, 0x21, 0x00


	//----- nvinfo : EIATTR_SPARSE_MMA_MASK
	.align		4
.L_27:
        /*0018*/ 	.byte	0x03, 0x50
        /*001a*/ 	.short	0x0000


	//----- nvinfo : EIATTR_MAXREG_COUNT
	.align		4
        /*001c*/ 	.byte	0x03, 0x1b
        /*001e*/ 	.short	0x00ff


	//----- nvinfo : EIATTR_NUM_BARRIERS
	.align		4
        /*0020*/ 	.byte	0x02, 0x4c
        /*0022*/ 	.byte	0x01
	.zero		1


	//----- nvinfo : EIATTR_MERCURY_ISA_VERSION
	.align		4
        /*0024*/ 	.byte	0x03, 0x5f
        /*0026*/ 	.short	0x0101


	//----- nvinfo : EIATTR_INT_WARP_WIDE_INSTR_OFFSETS
	.align		4
        /*0028*/ 	.byte	0x04, 0x31
        /*002a*/ 	.short	(.L_29 - .L_28)


	//   ....[0]....
.L_28:
        /*002c*/ 	.word	0x00000030


	//   ....[1]....
        /*0030*/ 	.word	0x00000120


	//   ....[2]....
        /*0034*/ 	.word	0x00000170


	//   ....[3]....
        /*0038*/ 	.word	0x00000250


	//----- nvinfo : EIATTR_VRC_CTA_INIT_COUNT
	.align		4
.L_29:
        /*003c*/ 	.byte	0x02, 0x4a
	.zero		1
	.zero		1


	//----- nvinfo : EIATTR_EXIT_INSTR_OFFSETS
	.align		4
        /*0040*/ 	.byte	0x04, 0x1c
        /*0042*/ 	.short	(.L_31 - .L_30)


	//   ....[0]....
.L_30:
        /*0044*/ 	.word	0x00000280


	//   ....[1]....
        /*0048*/ 	.word	0x000002a0


	//----- nvinfo : EIATTR_CBANK_PARAM_SIZE
	.align		4
.L_31:
        /*004c*/ 	.byte	0x03, 0x19
        /*004e*/ 	.short	0x0008


	//----- nvinfo : EIATTR_PARAM_CBANK
	.align		4
        /*0050*/ 	.byte	0x04, 0x0a
        /*0052*/ 	.short	(.L_33 - .L_32)
	.align		4
.L_32:
        /*0054*/ 	.word	index@(.nv.constant0._Z17sharedQueueKernelP11SharedQueue)
        /*0058*/ 	.short	0x0380
        /*005a*/ 	.short	0x0008


	//----- nvinfo : EIATTR_SW_WAR
	.align		4
.L_33:
        /*005c*/ 	.byte	0x04, 0x36
        /*005e*/ 	.short	(.L_35 - .L_34)
.L_34:
        /*0060*/ 	.word	0x00000008
.L_35:


//--------------------- .nv.info._Z10mpmcKernelP9MpmcQueue --------------------------
	.section	.nv.info._Z10mpmcKernelP9MpmcQueue,"",@"SHT_CUDA_INFO"
	.sectionflags	@""
	.align	4


	//----- nvinfo : EIATTR_CUDA_API_VERSION
	.align		4
        /*0000*/ 	.byte	0x04, 0x37
        /*0002*/ 	.short	(.L_37 - .L_36)
.L_36:
        /*0004*/ 	.word	0x00000082


	//----- nvinfo : EIATTR_KPARAM_INFO
	.align		4
.L_37:
        /*0008*/ 	.byte	0x04, 0x17
        /*000a*/ 	.short	(.L_39 - .L_38)
.L_38:
        /*000c*/ 	.word	0x00000000
        /*0010*/ 	.short	0x0000
        /*0012*/ 	.short	0x0000
        /*0014*/ 	.byte	0x00, 0xf5, 0x21, 0x00


	//----- nvinfo : EIATTR_SPARSE_MMA_MASK
	.align		4
.L_39:
        /*0018*/ 	.byte	0x03, 0x50
        /*001a*/ 	.short	0x0000


	//----- nvinfo : EIATTR_MAXREG_COUNT
	.align		4
        /*001c*/ 	.byte	0x03, 0x1b
        /*001e*/ 	.short	0x00ff


	//----- nvinfo : EIATTR_NUM_BARRIERS
	.align		4
        /*0020*/ 	.byte	0x02, 0x4c
        /*0022*/ 	.byte	0x01
	.zero		1


	//----- nvinfo : EIATTR_MERCURY_ISA_VERSION
	.align		4
        /*0024*/ 	.byte	0x03, 0x5f
        /*0026*/ 	.short	0x0101


	//----- nvinfo : EIATTR_INT_WARP_WIDE_INSTR_OFFSETS
	.align		4
        /*0028*/ 	.byte	0x04, 0x31
        /*002a*/ 	.short	(.L_41 - .L_40)


	//   ....[0]....
.L_40:
        /*002c*/ 	.word	0x00000030


	//   ....[1]....
        /*0030*/ 	.word	0x00000120


	//   ....[2]....
        /*0034*/ 	.word	0x00000170


	//----- nvinfo : EIATTR_VRC_CTA_INIT_COUNT
	.align		4
.L_41:
        /*0038*/ 	.byte	0x02, 0x4a
	.zero		1
	.zero		1


	//----- nvinfo : EIATTR_EXIT_INSTR_OFFSETS
	.align		4
        /*003c*/ 	.byte	0x04, 0x1c
        /*003e*/ 	.short	(.L_43 - .L_42)


	//   ....[0]....
.L_42:
        /*0040*/ 	.word	0x00000220


	//----- nvinfo : EIATTR_CBANK_PARAM_SIZE
	.align		4
.L_43:
        /*0044*/ 	.byte	0x03, 0x19
        /*0046*/ 	.short	0x0008


	//----- nvinfo : EIATTR_PARAM_CBANK
	.align		4
        /*0048*/ 	.byte	0x04, 0x0a
        /*004a*/ 	.short	(.L_45 - .L_44)
	.align		4
.L_44:
        /*004c*/ 	.word	index@(.nv.constant0._Z10mpmcKernelP9MpmcQueue)
        /*0050*/ 	.short	0x0380
        /*0052*/ 	.short	0x0008


	//----- nvinfo : EIATTR_SW_WAR
	.align		4
.L_45:
        /*0054*/ 	.byte	0x04, 0x36
        /*0056*/ 	.short	(.L_47 - .L_46)
.L_46:
        /*0058*/ 	.word	0x00000008
.L_47:


//--------------------- .nv.info._Z11queueKernelP5Queue --------------------------
	.section	.nv.info._Z11queueKernelP5Queue,"",@"SHT_CUDA_INFO"
	.sectionflags	@""
	.align	4


	//----- nvinfo : EIATTR_CUDA_API_VERSION
	.align		4
        /*0000*/ 	.byte	0x04, 0x37
        /*0002*/ 	.short	(.L_49 - .L_48)
.L_48:
        /*0004*/ 	.word	0x00000082


	//----- nvinfo : EIATTR_KPARAM_INFO
	.align		4
.L_49:
        /*0008*/ 	.byte	0x04, 0x17
        /*000a*/ 	.short	(.L_51 - .L_50)
.L_50:
        /*000c*/ 	.word	0x00000000
        /*0010*/ 	.short	0x0000
        /*0012*/ 	.short	0x0000
        /*0014*/ 	.byte	0x00, 0xf5, 0x21, 0x00


	//----- nvinfo : EIATTR_SPARSE_MMA_MASK
	.align		4
.L_51:
        /*0018*/ 	.byte	0x03, 0x50
        /*001a*/ 	.short	0x0000


	//----- nvinfo : EIATTR_MAXREG_COUNT
	.align		4
        /*001c*/ 	.byte	0x03, 0x1b
        /*001e*/ 	.short	0x00ff


	//----- nvinfo : EIATTR_NUM_BARRIERS
	.align		4
        /*0020*/ 	.byte	0x02, 0x4c
        /*0022*/ 	.byte	0x01
	.zero		1


	//----- nvinfo : EIATTR_MERCURY_ISA_VERSION
	.align		4
        /*0024*/ 	.byte	0x03, 0x5f
        /*0026*/ 	.short	0x0101


	//----- nvinfo : EIATTR_INT_WARP_WIDE_INSTR_OFFSETS
	.align		4
        /*0028*/ 	.byte	0x04, 0x31
        /*002a*/ 	.short	(.L_53 - .L_52)


	//   ....[0]....
.L_52:
        /*002c*/ 	.word	0x00000030


	//   ....[1]....
        /*0030*/ 	.word	0x00000120


	//   ....[2]....
        /*0034*/ 	.word	0x00000170


	//----- nvinfo : EIATTR_VRC_CTA_INIT_COUNT
	.align		4
.L_53:
        /*0038*/ 	.byte	0x02, 0x4a
	.zero		1
	.zero		1


	//----- nvinfo : EIATTR_EXIT_INSTR_OFFSETS
	.align		4
        /*003c*/ 	.byte	0x04, 0x1c
        /*003e*/ 	.short	(.L_55 - .L_54)


	//   ....[0]....
.L_54:
        /*0040*/ 	.word	0x00000220


	//----- nvinfo : EIATTR_CBANK_PARAM_SIZE
	.align		4
.L_55:
        /*0044*/ 	.byte	0x03, 0x19
        /*0046*/ 	.short	0x0008


	//----- nvinfo : EIATTR_PARAM_CBANK
	.align		4
        /*0048*/ 	.byte	0x04, 0x0a
        /*004a*/ 	.short	(.L_57 - .L_56)
	.align		4
.L_56:
        /*004c*/ 	.word	index@(.nv.constant0._Z11queueKernelP5Queue)
        /*0050*/ 	.short	0x0380
        /*0052*/ 	.short	0x0008


	//----- nvinfo : EIATTR_SW_WAR
	.align		4
.L_57:
        /*0054*/ 	.byte	0x04, 0x36
        /*0056*/ 	.short	(.L_59 - .L_58)
.L_58:
        /*0058*/ 	.word	0x00000008
.L_59:


//--------------------- .nv.info._Z11stackKernelP5Stack --------------------------
	.section	.nv.info._Z11stackKernelP5Stack,"",@"SHT_CUDA_INFO"
	.sectionflags	@""
	.align	4


	//----- nvinfo : EIATTR_CUDA_API_VERSION
	.align		4
        /*0000*/ 	.byte	0x04, 0x37
        /*0002*/ 	.short	(.L_61 - .L_60)
.L_60:
        /*0004*/ 	.word	0x00000082


	//----- nvinfo : EIATTR_KPARAM_INFO
	.align		4
.L_61:
        /*0008*/ 	.byte	0x04, 0x17
        /*000a*/ 	.short	(.L_63 - .L_62)
.L_62:
        /*000c*/ 	.word	0x00000000
        /*0010*/ 	.short	0x0000
        /*0012*/ 	.short	0x0000
        /*0014*/ 	.byte	0x00, 0xf5, 0x21, 0x00


	//----- nvinfo : EIATTR_SPARSE_MMA_MASK
	.align		4
.L_63:
        /*0018*/ 	.byte	0x03, 0x50
        /*001a*/ 	.short	0x0000


	//----- nvinfo : EIATTR_MAXREG_COUNT
	.align		4
        /*001c*/ 	.byte	0x03, 0x1b
        /*001e*/ 	.short	0x00ff


	//----- nvinfo : EIATTR_NUM_BARRIERS
	.align		4
        /*0020*/ 	.byte	0x02, 0x4c
        /*0022*/ 	.byte	0x01
	.zero		1


	//----- nvinfo : EIATTR_MERCURY_ISA_VERSION
	.align		4
        /*0024*/ 	.byte	0x03, 0x5f
        /*0026*/ 	.short	0x0101


	//----- nvinfo : EIATTR_INT_WARP_WIDE_INSTR_OFFSETS
	.align		4
        /*0028*/ 	.byte	0x04, 0x31
        /*002a*/ 	.short	(.L_65 - .L_64)


	//   ....[0]....
.L_64:
        /*002c*/ 	.word	0x00000030


	//   ....[1]....
        /*0030*/ 	.word	0x00000120


	//   ....[2]....
        /*0034*/ 	.word	0x00000170


	//----- nvinfo : EIATTR_VRC_CTA_INIT_COUNT
	.align		4
.L_65:
        /*0038*/ 	.byte	0x02, 0x4a
	.zero		1
	.zero		1


	//----- nvinfo : EIATTR_EXIT_INSTR_OFFSETS
	.align		4
        /*003c*/ 	.byte	0x04, 0x1c
        /*003e*/ 	.short	(.L_67 - .L_66)


	//   ....[0]....
.L_66:
        /*0040*/ 	.word	0x00000230


	//----- nvinfo : EIATTR_CBANK_PARAM_SIZE
	.align		4
.L_67:
        /*0044*/ 	.byte	0x03, 0x19
        /*0046*/ 	.short	0x0008


	//----- nvinfo : EIATTR_PARAM_CBANK
	.align		4
        /*0048*/ 	.byte	0x04, 0x0a
        /*004a*/ 	.short	(.L_69 - .L_68)
	.align		4
.L_68:
        /*004c*/ 	.word	index@(.nv.constant0._Z11stackKernelP5Stack)
        /*0050*/ 	.short	0x0380
        /*0052*/ 	.short	0x0008


	//----- nvinfo : EIATTR_SW_WAR
	.align		4
.L_69:
        /*0054*/ 	.byte	0x04, 0x36
        /*0056*/ 	.short	(.L_71 - .L_70)
.L_70:
        /*0058*/ 	.word	0x00000008
.L_71:


//--------------------- .nv.callgraph             --------------------------
	.section	.nv.callgraph,"",@"SHT_CUDA_CALLGRAPH"
	.align	4
	.sectionentsize	8
	.align		4
        /*0000*/ 	.word	0x00000000
	.align		4
        /*0004*/ 	.word	0xffffffff
	.align		4
        /*0008*/ 	.word	0x00000000
	.align		4
        /*000c*/ 	.word	0xfffffffe
	.align		4
        /*0010*/ 	.word	0x00000000
	.align		4
        /*0014*/ 	.word	0xfffffffd
	.align		4
        /*0018*/ 	.word	0x00000000
	.align		4
        /*001c*/ 	.word	0xfffffffc


//--------------------- .text._Z17sharedQueueKernelP11SharedQueue --------------------------
	.section	.text._Z17sharedQueueKernelP11SharedQueue,"ax",@progbits
	.align	128
        .global         _Z17sharedQueueKernelP11SharedQueue
        .type           _Z17sharedQueueKernelP11SharedQueue,@function
        .size           _Z17sharedQueueKernelP11SharedQueue,(.L_x_4 - _Z17sharedQueueKernelP11SharedQueue)
        .other          _Z17sharedQueueKernelP11SharedQueue,@"STO_CUDA_ENTRY STV_DEFAULT"
_Z17sharedQueueKernelP11SharedQueue:
.text._Z17sharedQueueKernelP11SharedQueue:
[----:B------:R-:W-:Y:S01]  /*0000*/  LDC R1, c[0x0][0x37c] ;  /* 0x0000df00ff017b82 */ /* 0x000fe20000000800 */
[----:B------:R-:W0:Y:S01]  /*0010*/  S2R R13, SR_LANEID ;  /* 0x00000000000d7919 */ /* 0x000e220000000000 */
[----:B------:R-:W1:Y:S01]  /*0020*/  LDCU.64 UR4, c[0x0][0x380] ;  /* 0x00007000ff0477ac */ /* 0x000e620008000a00 */
[----:B------:R-:W-:Y:S01]  /*0030*/  VOTEU.ANY UR8, UPT, PT ;  /* 0x0000000000087886 */ /* 0x000fe200038e0100 */
[----:B------:R-:W2:Y:S01]  /*0040*/  LDCU.64 UR6, c[0x0][0x358] ;  /* 0x00006b00ff0677ac */ /* 0x000ea20008000a00 */
[----:B------:R-:W0:Y:S08]  /*0050*/  FLO.U32 R10, UR8 ;  /* 0x00000008000a7d00 */ /* 0x000e3000080e0000 */
[----:B------:R-:W2:Y:S01]  /*0060*/  POPC R11, UR8 ;  /* 0x00000008000b7d09 */ /* 0x000ea20008000000 */
[----:B-1----:R-:W-:-:S04]  /*0070*/  UIADD3 UR4, UP0, UPT, UR4, 0xc, URZ ;  /* 0x0000000c04047890 */ /* 0x002fc8000ff1e0ff */
[----:B------:R-:W-:Y:S02]  /*0080*/  UIADD3.X UR5, UPT, UPT, URZ, UR5, URZ, UP0, !UPT ;  /* 0x00000005ff057290 */ /* 0x000fe400087fe4ff */
[----:B------:R-:W-:-:S04]  /*0090*/  IMAD.U32 R2, RZ, RZ, UR4 ;  /* 0x00000004ff027e24 */ /* 0x000fc8000f8e00ff */
[----:B------:R-:W-:Y:S01]  /*00a0*/  IMAD.U32 R3, RZ, RZ, UR5 ;  /* 0x00000005ff037e24 */ /* 0x000fe2000f8e00ff */
[----:B0-----:R-:W-:Y:S01]  /*00b0*/  ISETP.EQ.U32.AND P0, PT, R10, R13, PT ;  /* 0x0000000d0a00720c */ /* 0x001fe20003f02070 */
[----:B------:R-:W0:-:S12]  /*00c0*/  LDC.64 R4, c[0x0][0x380] ;  /* 0x0000e000ff047b82 */ /* 0x000e180000000a00 */
[----:B--2---:R-:W2:Y:S04]  /*00d0*/  @P0 ATOMG.E.ADD.STRONG.GPU PT, R15, desc[UR6][R2.64], R11 ;  /* 0x8000000b020f09a8 */ /* 0x004ea800081ef106 */
[----:B0-----:R-:W3:Y:S01]  /*00e0*/  LDG.E R0, desc[UR6][R4.64+0x10] ;  /* 0x0000100604007981 */ /* 0x001ee2000c1e1900 */
[----:B------:R-:W0:Y:S02]  /*00f0*/  S2R R12, SR_LTMASK ;  /* 0x00000000000c7919 */ /* 0x000e240000003900 */
[----:B0-----:R-:W-:-:S06]  /*0100*/  LOP3.LUT R14, R12, UR8, RZ, 0xc0, !PT ;  /* 0x000000080c0e7c12 */ /* 0x001fcc000f8ec0ff */
[----:B------:R-:W0:Y:S01]  /*0110*/  POPC R14, R14 ;  /* 0x0000000e000e7309 */ /* 0x000e220000000000 */
[----:B--2---:R-:W0:Y:S02]  /*0120*/  SHFL.IDX PT, R9, R15, R10, 0x1f ;  /* 0x00001f0a0f097589 */ /* 0x004e2400000e0000 */
[----:B0-----:R-:W-:-:S05]  /*0130*/  IMAD.IADD R9, R9, 0x1, R14 ;  /* 0x0000000109097824 */ /* 0x001fca00078e020e */
[----:B---3--:R-:W-:-:S13]  /*0140*/  ISETP.GE.AND P0, PT, R9, R0, PT ;  /* 0x000000000900720c */ /* 0x008fda0003f06270 */
[----:B------:R-:W2:Y:S01]  /*0150*/  @!P0 LDG.E.64 R6, desc[UR6][R4.64] ;  /* 0x0000000604068981 */ /* 0x000ea2000c1e1b00 */
[----:B------:R-:W0:Y:S01]  /*0160*/  @!P0 LDC R11, c[0x0][0x360] ;  /* 0x0000d800ff0b8b82 */ /* 0x000e220000000800 */
[----:B------:R-:W-:Y:S01]  /*0170*/  VOTEU.ANY UR4, UPT, PT ;  /* 0x0000000000047886 */ /* 0x000fe200038e0100 */
[----:B------:R-:W0:Y:S01]  /*0180*/  @!P0 S2R R0, SR_CTAID.X ;  /* 0x0000000000008919 */ /* 0x000e220000002500 */
[----:B------:R-:W1:Y:S01]  /*0190*/  FLO.U32 R16, UR4 ;  /* 0x0000000400107d00 */ /* 0x000e6200080e0000 */
[----:B------:R-:W0:Y:S07]  /*01a0*/  @!P0 S2R R8, SR_TID.X ;  /* 0x0000000000088919 */ /* 0x000e2e0000002100 */
[----:B------:R-:W3:Y:S01]  /*01b0*/  POPC R15, UR4 ;  /* 0x00000004000f7d09 */ /* 0x000ee20008000000 */
[----:B-1----:R-:W-:Y:S01]  /*01c0*/  ISETP.EQ.U32.AND P1, PT, R16, R13, PT ;  /* 0x0000000d1000720c */ /* 0x002fe20003f22070 */
[----:B0-----:R-:W-:-:S02]  /*01d0*/  @!P0 IMAD R11, R11, R0, R8 ;  /* 0x000000000b0b8224 */ /* 0x001fc400078e0208 */
[----:B--2---:R-:W-:-:S05]  /*01e0*/  @!P0 IMAD.WIDE R6, R9, 0x4, R6 ;  /* 0x0000000409068825 */ /* 0x004fca00078e0206 */
[----:B------:R-:W-:Y:S01]  /*01f0*/  @!P0 ST.E desc[UR6][R6.64], R11 ;  /* 0x0000000b06008985 */ /* 0x000fe2000c101906 */
[----:B------:R-:W-:Y:S06]  /*0200*/  BAR.SYNC.DEFER_BLOCKING 0x0 ;  /* 0x0000000000007b1d */ /* 0x000fec0000010000 */
[----:B---3--:R-:W2:Y:S04]  /*0210*/  @P1 ATOMG.E.ADD.STRONG.GPU PT, R15, desc[UR6][R2.64+-0x4], R15 ;  /* 0xfffffc0f020f19a8 */ /* 0x008ea800081ef106 */
[----:B------:R-:W3:Y:S01]  /*0220*/  LDG.E R5, desc[UR6][R4.64+0xc] ;  /* 0x00000c0604057981 */ /* 0x000ee2000c1e1900 */
[----:B------:R-:W-:-:S04]  /*0230*/  LOP3.LUT R12, R12, UR4, RZ, 0xc0, !PT ;  /* 0x000000040c0c7c12 */ /* 0x000fc8000f8ec0ff */
[----:B------:R-:W0:Y:S01]  /*0240*/  POPC R9, R12 ;  /* 0x0000000c00097309 */ /* 0x000e220000000000 */
[----:B--2---:R-:W0:Y:S02]  /*0250*/  SHFL.IDX PT, R0, R15, R16, 0x1f ;  /* 0x00001f100f007589 */ /* 0x004e2400000e0000 */
[----:B0-----:R-:W-:-:S05]  /*0260*/  IMAD.IADD R0, R0, 0x1, R9 ;  /* 0x0000000100007824 */ /* 0x001fca00078e0209 */
[----:B---3--:R-:W-:-:S13]  /*0270*/  ISETP.GE.AND P0, PT, R0, R5, PT ;  /* 0x000000050000720c */ /* 0x008fda0003f06270 */
[----:B------:R-:W-:Y:S05]  /*0280*/  @P0 EXIT ;  /* 0x000000000000094d */ /* 0x000fea0003800000 */
[----:B------:R-:W-:Y:S06]  /*0290*/  BAR.SYNC.DEFER_BLOCKING 0x0 ;  /* 0x0000000000007b1d */ /* 0x000fec0000010000 */
[----:B------:R-:W-:Y:S05]  /*02a0*/  EXIT ;  /* 0x000000000000794d */ /* 0x000fea0003800000 */
.L_x_0:
[----:B------:R-:W-:-:S00]  /*02b0*/  BRA `(.L_x_0) ;  /* 0xfffffffc00fc7947 */ /* 0x000fc0000383ffff */
[----:B------:R-:W-:-:S00]  /*02c0*/  NOP ;  /* 0x0000000000007918 */ /* 0x000fc00000000000 */
        /* <DEDUP_REMOVED lines=11> */
.L_x_4:


//--------------------- .text._Z10mpmcKernelP9MpmcQueue --------------------------
	.section	.text._Z10mpmcKernelP9MpmcQueue,"ax",@progbits
	.align	128
        .global         _Z10mpmcKernelP9MpmcQueue
        .type           _Z10mpmcKernelP9MpmcQueue,@function
        .size           _Z10mpmcKernelP9MpmcQueue,(.L_x_5 - _Z10mpmcKernelP9MpmcQueue)
        .other          _Z10mpmcKernelP9MpmcQueue,@"STO_CUDA_ENTRY STV_DEFAULT"
_Z10mpmcKernelP9MpmcQueue:
.text._Z10mpmcKernelP9MpmcQueue:
        /* <DEDUP_REMOVED lines=10> */
[----:B------:R-:W-:Y:S02]  /*00a0*/  MOV R3, UR5 ;  /* 0x0000000500037c02 */ /* 0x000fe40008000f00 */
        /* <DEDUP_REMOVED lines=14> */
[----:B------:R-:W-:Y:S02]  /*0190*/  UFLO.U32 UR5, UR4 ;  /* 0x00000004000572bd */ /* 0x000fe400080e0000 */
[----:B------:R-:W1:Y:S01]  /*01a0*/  POPC R15, UR4 ;  /* 0x00000004000f7d09 */ /* 0x000e620008000000 */
[----:B------:R-:W0:Y:S03]  /*01b0*/  @!P0 S2R R8, SR_TID.X ;  /* 0x0000000000088919 */ /* 0x000e260000002100 */
[----:B------:R-:W-:Y:S01]  /*01c0*/  ISETP.EQ.U32.AND P1, PT, R13, UR5, PT ;  /* 0x000000050d007c0c */ /* 0x000fe2000bf22070 */
[----:B0-----:R-:W-:-:S02]  /*01d0*/  @!P0 IMAD R11, R11, R0, R8 ;  /* 0x000000000b0b8224 */ /* 0x001fc400078e0208 */
[----:B--2---:R-:W-:-:S05]  /*01e0*/  @!P0 IMAD.WIDE R4, R9, 0x4, R4 ;  /* 0x0000000409048825 */ /* 0x004fca00078e0204 */
[----:B------:R-:W-:Y:S01]  /*01f0*/  @!P0 ST.E desc[UR6][R4.64], R11 ;  /* 0x0000000b04008985 */ /* 0x000fe2000c101906 */
[----:B------:R-:W-:Y:S06]  /*0200*/  BAR.SYNC.DEFER_BLOCKING 0x0 ;  /* 0x0000000000007b1d */ /* 0x000fec0000010000 */
[----:B-1----:R-:W-:Y:S01]  /*0210*/  @P1 REDG.E.ADD.STRONG.GPU desc[UR6][R2.64+-0x4], R15 ;  /* 0xfffffc0f0200198e */ /* 0x002fe2000c12e106 */
[----:B------:R-:W-:Y:S05]  /*0220*/  EXIT ;  /* 0x000000000000794d */ /* 0x000fea0003800000 */
.L_x_1:
        /* <DEDUP_REMOVED lines=13> */
.L_x_5:


//--------------------- .text._Z11queueKernelP5Queue --------------------------
	.section	.text._Z11queueKernelP5Queue,"ax",@progbits
	.align	128
        .global         _Z11queueKernelP5Queue
        .type           _Z11queueKernelP5Queue,@function
        .size           _Z11queueKernelP5Queue,(.L_x_6 - _Z11queueKernelP5Queue)
        .other          _Z11queueKernelP5Queue,@"STO_CUDA_ENTRY STV_DEFAULT"
_Z11queueKernelP5Queue:
.text._Z11queueKernelP5Queue:
        /* <DEDUP_REMOVED lines=35> */
.L_x_2:
        /* <DEDUP_REMOVED lines=13> */
.L_x_6:


//--------------------- .text._Z11stackKernelP5Stack --------------------------
	.section	.text._Z11stackKernelP5Stack,"ax",@progbits
	.align	128
        .global         _Z11stackKernelP5Stack
        .type           _Z11stackKernelP5Stack,@function
        .size           _Z11stackKernelP5Stack,(.L_x_7 - _Z11stackKernelP5Stack)
        .other          _Z11stackKernelP5Stack,@"STO_CUDA_ENTRY STV_DEFAULT"
_Z11stackKernelP5Stack:
.text._Z11stackKernelP5Stack:
        /* <DEDUP_REMOVED lines=19> */
[----:B0-----:R-:W-:-:S04]  /*0130*/  IADD3 R9, PT, PT, R9, R12, RZ ;  /* 0x0000000c09097210 */ /* 0x001fc80007ffe0ff */
[----:B---3--:R-:W-:-:S13]  /*0140*/  ISETP.GE.AND P0, PT, R9, R0, PT ;  /* 0x000000000900720c */ /* 0x008fda0003f06270 */
[----:B------:R-:W2:Y:S01]  /*0150*/  @!P0 LDG.E.64 R4, desc[UR6][R6.64] ;  /* 0x0000000606048981 */ /* 0x000ea2000c1e1b00 */
[----:B------:R-:W0:Y:S01]  /*0160*/  @!P0 LDC R11, c[0x0][0x360] ;  /* 0x0000d800ff0b8b82 */ /* 0x000e220000000800 */
[----:B------:R-:W-:Y:S01]  /*0170*/  VOTEU.ANY UR4, UPT, PT ;  /* 0x0000000000047886 */ /* 0x000fe200038e0100 */
[----:B------:R-:W0:Y:S01]  /*0180*/  @!P0 S2R R0, SR_CTAID.X ;  /* 0x0000000000008919 */ /* 0x000e220000002500 */
[----:B------:R-:W-:Y:S02]  /*0190*/  UFLO.U32 UR5, UR4 ;  /* 0x00000004000572bd */ /* 0x000fe400080e0000 */
[----:B------:R-:W-:Y:S01]  /*01a0*/  UPOPC UR4, UR4 ;  /* 0x00000004000472bf */ /* 0x000fe20008000000 */
[----:B------:R-:W0:Y:S03]  /*01b0*/  @!P0 S2R R8, SR_TID.X ;  /* 0x0000000000088919 */ /* 0x000e260000002100 */
[----:B------:R-:W-:Y:S01]  /*01c0*/  ISETP.EQ.U32.AND P1, PT, R13, UR5, PT ;  /* 0x000000050d007c0c */ /* 0x000fe2000bf22070 */
[----:B0-----:R-:W-:-:S02]  /*01d0*/  @!P0 IMAD R11, R11, R0, R8 ;  /* 0x000000000b0b8224 */ /* 0x001fc400078e0208 */
[----:B--2---:R-:W-:-:S04]  /*01e0*/  @!P0 IMAD.WIDE R4, R9, 0x4, R4 ;  /* 0x0000000409048825 */ /* 0x004fc800078e0204 */
[----:B------:R-:W-:Y:S01]  /*01f0*/  IMAD R9, RZ, RZ, -UR4 ;  /* 0x80000004ff097e24 */ /* 0x000fe2000f8e02ff */
[----:B------:R-:W-:Y:S01]  /*0200*/  @!P0 ST.E desc[UR6][R4.64], R11 ;  /* 0x0000000b04008985 */ /* 0x000fe2000c101906 */
[----:B------:R-:W-:Y:S06]  /*0210*/  BAR.SYNC.DEFER_BLOCKING 0x0 ;  /* 0x0000000000007b1d */ /* 0x000fec0000010000 */
[----:B------:R-:W-:Y:S01]  /*0220*/  @P1 REDG.E.ADD.STRONG.GPU desc[UR6][R2.64], R9 ;  /* 0x000000090200198e */ /* 0x000fe2000c12e106 */
[----:B------:R-:W-:Y:S05]  /*0230*/  EXIT ;  /* 0x000000000000794d */ /* 0x000fea0003800000 */
.L_x_3:
        /* <DEDUP_REMOVED lines=12> */
.L_x_7:


//--------------------- .nv.shared.reserved.0     --------------------------
	.section	.nv.shared.reserved.0,"aw",@nobits
	.weak		__nv_reservedSMEM_offset_0_alias
	.size		__nv_reservedSMEM_offset_0_alias, 0, 64
	.other		__nv_reservedSMEM_offset_0_alias,@"STO_CUDA_RESERVED_SHARED STV_DEFAULT"
__nv_reservedSMEM_offset_0_alias:
	.zero		0
	.zero		64


//--------------------- .nv.constant0._Z17sharedQueueKernelP11SharedQueue --------------------------
	.section	.nv.constant0._Z17sharedQueueKernelP11SharedQueue,"a",@progbits
	.sectionflags	@""
	.align	4
.nv.constant0._Z17sharedQueueKernelP11SharedQueue:
	.zero		904


//--------------------- .nv.constant0._Z10mpmcKernelP9MpmcQueue --------------------------
	.section	.nv.constant0._Z10mpmcKernelP9MpmcQueue,"a",@progbits
	.sectionflags	@""
	.align	4
.nv.constant0._Z10mpmcKernelP9MpmcQueue:
	.zero		904


//--------------------- .nv.constant0._Z11queueKernelP5Queue --------------------------
	.section	.nv.constant0._Z11queueKernelP5Queue,"a",@progbits
	.sectionflags	@""
	.align	4
.nv.constant0._Z11queueKernelP5Queue:
	.zero		904


//--------------------- .nv.constant0._Z11stackKernelP5Stack --------------------------
	.section	.nv.constant0._Z11stackKernelP5Stack,"a",@progbits
	.sectionflags	@""
	.align	4
.nv.constant0._Z11stackKernelP5Stack:
	.zero		904


//--------------------- SYMBOLS --------------------------

	.type		.nv.reservedSmem.offset0,@object
	.size		.nv.reservedSmem.offset0,0x4
